	.headerflags	@"EF_CUDA_TEXMODE_UNIFIED EF_CUDA_64BIT_ADDRESS EF_CUDA_ACCELERATORS EF_CUDA_SM90 EF_CUDA_VIRTUAL_SM(EF_CUDA_SM90)"
	.elftype	@"ET_EXEC"


//--------------------- .nv.info                  --------------------------
	.section	.nv.info,"",@"SHT_CUDA_INFO"
	.align	4


	//----- nvinfo : EIATTR_REGCOUNT
	.align		4
        /*0000*/ 	.byte	0x04, 0x2f
        /*0002*/ 	.short	(.L_3 - .L_2)
	.align		4
.L_2:
        /*0004*/ 	.word	index@(triton_poi_fused__native_batch_norm_legit_no_training_convolution_elu_11)
        /*0008*/ 	.word	0x00000020


	//----- nvinfo : EIATTR_MIN_STACK_SIZE
	.align		4
.L_3:
        /*000c*/ 	.byte	0x04, 0x12
        /*000e*/ 	.short	(.L_5 - .L_4)
	.align		4
.L_4:
        /*0010*/ 	.word	index@(triton_poi_fused__native_batch_norm_legit_no_training_convolution_elu_11)
        /*0014*/ 	.word	0x00000000


	//----- nvinfo : EIATTR_FRAME_SIZE
	.align		4
.L_5:
        /*0018*/ 	.byte	0x04, 0x11
        /*001a*/ 	.short	(.L_7 - .L_6)
	.align		4
.L_6:
        /*001c*/ 	.word	index@(triton_poi_fused__native_batch_norm_legit_no_training_convolution_elu_11)
        /*0020*/ 	.word	0x00000000


	//----- nvinfo : EIATTR_MIN_STACK_SIZE
	.align		4
.L_7:
        /*0024*/ 	.byte	0x04, 0x12
        /*0026*/ 	.short	(.L_9 - .L_8)
	.align		4
.L_8:
        /*0028*/ 	.word	index@(triton_poi_fused__native_batch_norm_legit_no_training_convolution_elu_11)
        /*002c*/ 	.word	0x00000000
.L_9:


//--------------------- .nv.info.triton_poi_fused__native_batch_norm_legit_no_training_convolution_elu_11 --------------------------
	.section	.nv.info.triton_poi_fused__native_batch_norm_legit_no_training_convolution_elu_11,"",@"SHT_CUDA_INFO"
	.sectionflags	@""
	.align	4


	//----- nvinfo : EIATTR_CUDA_API_VERSION
	.align		4
        /*0000*/ 	.byte	0x04, 0x37
        /*0002*/ 	.short	(.L_11 - .L_10)
.L_10:
        /*0004*/ 	.word	0x0000007c


	//----- nvinfo : EIATTR_KPARAM_INFO
	.align		4
.L_11:
        /*0008*/ 	.byte	0x04, 0x17
        /*000a*/ 	.short	(.L_13 - .L_12)
.L_12:
        /*000c*/ 	.word	0x00000000
        /*0010*/ 	.short	0x0007
        /*0012*/ 	.short	0x0038
        /*0014*/ 	.byte	0x00, 0xf0, 0x11, 0x00


	//----- nvinfo : EIATTR_KPARAM_INFO
	.align		4
.L_13:
        /*0018*/ 	.byte	0x04, 0x17
        /*001a*/ 	.short	(.L_15 - .L_14)
.L_14:
        /*001c*/ 	.word	0x00000000
        /*0020*/ 	.short	0x0006
        /*0022*/ 	.short	0x0030
        /*0024*/ 	.byte	0x00, 0xf4, 0x21, 0x00


	//----- nvinfo : EIATTR_KPARAM_INFO
	.align		4
.L_15:
        /*0028*/ 	.byte	0x04, 0x17
        /*002a*/ 	.short	(.L_17 - .L_16)
.L_16:
        /*002c*/ 	.word	0x00000000
        /*0030*/ 	.short	0x0005
        /*0032*/ 	.short	0x0028
        /*0034*/ 	.byte	0x00, 0xf4, 0x21, 0x00


	//----- nvinfo : EIATTR_KPARAM_INFO
	.align		4
.L_17:
        /*0038*/ 	.byte	0x04, 0x17
        /*003a*/ 	.short	(.L_19 - .L_18)
.L_18:
        /*003c*/ 	.word	0x00000000
        /*0040*/ 	.short	0x0004
        /*0042*/ 	.short	0x0020
        /*0044*/ 	.byte	0x00, 0xf4, 0x21, 0x00


	//----- nvinfo : EIATTR_KPARAM_INFO
	.align		4
.L_19:
        /*0048*/ 	.byte	0x04, 0x17
        /*004a*/ 	.short	(.L_21 - .L_20)
.L_20:
        /*004c*/ 	.word	0x00000000
        /*0050*/ 	.short	0x0003
        /*0052*/ 	.short	0x0018
        /*0054*/ 	.byte	0x00, 0xf4, 0x21, 0x00


	//----- nvinfo : EIATTR_KPARAM_INFO
	.align		4
.L_21:
        /*0058*/ 	.byte	0x04, 0x17
        /*005a*/ 	.short	(.L_23 - .L_22)
.L_22:
        /*005c*/ 	.word	0x00000000
        /*0060*/ 	.short	0x0002
        /*0062*/ 	.short	0x0010
        /*0064*/ 	.byte	0x00, 0xf4, 0x21, 0x00


	//----- nvinfo : EIATTR_KPARAM_INFO
	.align		4
.L_23:
        /*0068*/ 	.byte	0x04, 0x17
        /*006a*/ 	.short	(.L_25 - .L_24)
.L_24:
        /*006c*/ 	.word	0x00000000
        /*0070*/ 	.short	0x0001
        /*0072*/ 	.short	0x0008
        /*0074*/ 	.byte	0x00, 0xf4, 0x21, 0x00


	//----- nvinfo : EIATTR_KPARAM_INFO
	.align		4
.L_25:
        /*0078*/ 	.byte	0x04, 0x17
        /*007a*/ 	.short	(.L_27 - .L_26)
.L_26:
        /*007c*/ 	.word	0x00000000
        /*0080*/ 	.short	0x0000
        /*0082*/ 	.short	0x0000
        /*0084*/ 	.byte	0x00, 0xf4, 0x21, 0x00


	//----- nvinfo : EIATTR_SPARSE_MMA_MASK
	.align		4
.L_27:
        /*0088*/ 	.byte	0x03, 0x50
        /*008a*/ 	.short	0x0000


	//----- nvinfo : EIATTR_MAXREG_COUNT
	.align		4
        /*008c*/ 	.byte	0x03, 0x1b
        /*008e*/ 	.short	0x00ff


	//----- nvinfo : EIATTR_EXIT_INSTR_OFFSETS
	.align		4
        /*0090*/ 	.byte	0x04, 0x1c
        /*0092*/ 	.short	(.L_29 - .L_28)


	//   ....[0]....
.L_28:
        /*0094*/ 	.word	0x000014e0


	//----- nvinfo : EIATTR_REQNTID
	.align		4
.L_29:
        /*0098*/ 	.byte	0x04, 0x10
        /*009a*/ 	.short	(.L_31 - .L_30)
.L_30:
        /*009c*/ 	.word	0x00000080
        /*00a0*/ 	.word	0x00000001
        /*00a4*/ 	.word	0x00000001


	//----- nvinfo : EIATTR_CBANK_PARAM_SIZE
	.align		4
.L_31:
        /*00a8*/ 	.byte	0x03, 0x19
        /*00aa*/ 	.short	0x003c


	//----- nvinfo : EIATTR_PARAM_CBANK
	.align		4
        /*00ac*/ 	.byte	0x04, 0x0a
        /*00ae*/ 	.short	(.L_33 - .L_32)
	.align		4
.L_32:
        /*00b0*/ 	.word	index@(.nv.constant0.triton_poi_fused__native_batch_norm_legit_no_training_convolution_elu_11)
        /*00b4*/ 	.short	0x0210
        /*00b6*/ 	.short	0x003c


	//----- nvinfo : EIATTR_SW_WAR
	.align		4
.L_33:
        /*00b8*/ 	.byte	0x04, 0x36
        /*00ba*/ 	.short	(.L_35 - .L_34)
.L_34:
        /*00bc*/ 	.word	0x00000008
.L_35:


//--------------------- .nv.callgraph             --------------------------
	.section	.nv.callgraph,"",@"SHT_CUDA_CALLGRAPH"
	.align	4
	.sectionentsize	8
	.align		4
        /*0000*/ 	.word	0x00000000
	.align		4
        /*0004*/ 	.word	0xffffffff
	.align		4
        /*0008*/ 	.word	0x00000000
	.align		4
        /*000c*/ 	.word	0xfffffffe
	.align		4
        /*0010*/ 	.word	0x00000000
	.align		4
        /*0014*/ 	.word	0xfffffffd
	.align		4
        /*0018*/ 	.word	0x00000000
	.align		4
        /*001c*/ 	.word	0xfffffffc


//--------------------- .nv.constant4             --------------------------
	.section	.nv.constant4,"a",@progbits
	.align	8
	.align		8
.nv.constant4:
        /*0000*/ 	.dword	_$_str
	.align		8
        /*0008*/ 	.dword	_$_str_$_2


//--------------------- .text.triton_poi_fused__native_batch_norm_legit_no_training_convolution_elu_11 --------------------------
	.section	.text.triton_poi_fused__native_batch_norm_legit_no_training_convolution_elu_11,"ax",@progbits
	.align	128
        .global         triton_poi_fused__native_batch_norm_legit_no_training_convolution_elu_11
        .type           triton_poi_fused__native_batch_norm_legit_no_training_convolution_elu_11,@function
        .size           triton_poi_fused__native_batch_norm_legit_no_training_convolution_elu_11,(.L_x_1 - triton_poi_fused__native_batch_norm_legit_no_training_convolution_elu_11)
        .other          triton_poi_fused__native_batch_norm_legit_no_training_convolution_elu_11,@"STO_CUDA_ENTRY STV_DEFAULT"
triton_poi_fused__native_batch_norm_legit_no_training_convolution_elu_11:
.text.triton_poi_fused__native_batch_norm_legit_no_training_convolution_elu_11:
[----:B------:R-:W-:Y:S01]  /*0000*/  LDC R1, c[0x0][0x28] ;  /* 0x00000a00ff017b82 */ /* 0x000fe20000000800 */
[----:B------:R-:W1:Y:S01]  /*0010*/  S2R R0, SR_TID.X ;  /* 0x0000000000007919 */ /* 0x000e620000002100 */
[----:B------:R-:W-:-:S06]  /*0020*/  ULDC.64 UR4, c[0x0][0x208] ;  /* 0x0000820000047ab9 */ /* 0x000fcc0000000a00 */
[----:B------:R-:W2:Y:S01]  /*0030*/  LDC.64 R22, c[0x0][0x220] ;  /* 0x00008800ff167b82 */ /* 0x000ea20000000a00 */
[----:B------:R-:W3:Y:S07]  /*0040*/  S2R R5, SR_CTAID.X ;  /* 0x0000000000057919 */ /* 0x000eee0000002500 */
[----:B------:R-:W4:Y:S08]  /*0050*/  LDC.64 R16, c[0x0][0x210] ;  /* 0x00008400ff107b82 */ /* 0x000f300000000a00 */
[----:B------:R-:W5:Y:S08]  /*0060*/  LDC.64 R20, c[0x0][0x228] ;  /* 0x00008a00ff147b82 */ /* 0x000f700000000a00 */
[----:B------:R-:W2:Y:S01]  /*0070*/  LDC.64 R14, c[0x0][0x238] ;  /* 0x00008e00ff0e7b82 */ /* 0x000ea20000000a00 */
[----:B-1----:R-:W-:-:S07]  /*0080*/  SHF.L.U32 R0, R0, 0x2, RZ ;  /* 0x0000000200007819 */ /* 0x002fce00000006ff */
[----:B------:R-:W1:Y:S01]  /*0090*/  LDC.64 R12, c[0x0][0x240] ;  /* 0x00009000ff0c7b82 */ /* 0x000e620000000a00 */
[----:B---3--:R-:W-:Y:S02]  /*00a0*/  SHF.R.S32.HI R3, RZ, 0x15, R5 ;  /* 0x00000015ff037819 */ /* 0x008fe40000011405 */
[----:B------:R-:W-:Y:S02]  /*00b0*/  LOP3.LUT R0, R0, 0x1fc, RZ, 0xc0, !PT ;  /* 0x000001fc00007812 */ /* 0x000fe400078ec0ff */
[----:B------:R-:W-:Y:S02]  /*00c0*/  SGXT R3, R3, 0x1 ;  /* 0x000000010303781a */ /* 0x000fe40000000200 */
[----:B------:R-:W-:Y:S02]  /*00d0*/  LEA R2, R5, R0, 0xa ;  /* 0x0000000005027211 */ /* 0x000fe400078e50ff */
[----:B------:R-:W3:Y:S02]  /*00e0*/  LDC.64 R4, c[0x0][0x230] ;  /* 0x00008c00ff047b82 */ /* 0x000ee40000000a00 */
[----:B------:R-:W-:-:S04]  /*00f0*/  LEA.HI R0, R3, R2, RZ, 0x9 ;  /* 0x0000000203007211 */ /* 0x000fc800078f48ff */
[----:B------:R-:W-:-:S04]  /*0100*/  SHF.R.S32.HI R19, RZ, 0x9, R0 ;  /* 0x00000009ff137819 */ /* 0x000fc80000011400 */
[----:B------:R-:W-:-:S04]  /*0110*/  LEA.HI R3, R19, R19, RZ, 0x8 ;  /* 0x0000001313037211 */ /* 0x000fc800078f40ff */
[----:B------:R-:W-:-:S04]  /*0120*/  LOP3.LUT R6, R3, 0xffffff00, RZ, 0xc0, !PT ;  /* 0xffffff0003067812 */ /* 0x000fc800078ec0ff */
[----:B------:R-:W-:-:S05]  /*0130*/  IADD3 R19, R19, -R6, RZ ;  /* 0x8000000613137210 */ /* 0x000fca0007ffe0ff */
[----:B---3--:R-:W-:-:S05]  /*0140*/  IMAD.WIDE R6, R19, 0x4, R4 ;  /* 0x0000000413067825 */ /* 0x008fca00078e0204 */
[----:B------:R-:W3:Y:S01]  /*0150*/  LDG.E.EL R3, desc[UR4][R6.64] ;  /* 0x0000000406037981 */ /* 0x000ee2000c2e1900 */
[----:B------:R-:W-:-:S04]  /*0160*/  IADD3 R0, R0, 0x200, RZ ;  /* 0x0000020000007810 */ /* 0x000fc80007ffe0ff */
[----:B------:R-:W-:-:S04]  /*0170*/  SHF.R.S32.HI R0, RZ, 0x9, R0 ;  /* 0x00000009ff007819 */ /* 0x000fc80000011400 */
[----:B------:R-:W-:-:S04]  /*0180*/  LEA.HI R8, R0, R0, RZ, 0x8 ;  /* 0x0000000000087211 */ /* 0x000fc800078f40ff */
[----:B------:R-:W-:-:S04]  /*0190*/  LOP3.LUT R25, R8, 0xffffff00, RZ, 0xc0, !PT ;  /* 0xffffff0008197812 */ /* 0x000fc800078ec0ff */
[----:B------:R-:W-:-:S05]  /*01a0*/  IADD3 R25, R0, -R25, RZ ;  /* 0x8000001900197210 */ /* 0x000fca0007ffe0ff */
[----:B------:R-:W-:-:S06]  /*01b0*/  IMAD.WIDE R10, R25, 0x4, R4 ;  /* 0x00000004190a7825 */ /* 0x000fcc00078e0204 */
[----:B------:R-:W3:Y:S01]  /*01c0*/  LDG.E.EL R11, desc[UR4][R10.64] ;  /* 0x000000040a0b7981 */ /* 0x000ee2000c2e1900 */
[----:B--2---:R-:W-:-:S04]  /*01d0*/  IMAD.WIDE R28, R19, 0x4, R22 ;  /* 0x00000004131c7825 */ /* 0x004fc800078e0216 */
[----:B----4-:R-:W-:-:S04]  /*01e0*/  IMAD.WIDE R16, R2, 0x4, R16 ;  /* 0x0000000402107825 */ /* 0x010fc800078e0210 */
[C---:B-----5:R-:W-:Y:S01]  /*01f0*/  IMAD.WIDE R8, R19.reuse, 0x4, R20 ;  /* 0x0000000413087825 */ /* 0x060fe200078e0214 */
[----:B0-----:R0:W2:Y:S04]  /*0200*/  LDG.E.EL R10, desc[UR4][R28.64] ;  /* 0x000000041c0a7981 */ /* 0x0010a8000c2e1900 */
[----:B------:R-:W2:Y:S01]  /*0210*/  LDG.E.128 R4, desc[UR4][R16.64] ;  /* 0x0000000410047981 */ /* 0x000ea2000c1e1d00 */
[----:B------:R-:W-:-:S03]  /*0220*/  IMAD.WIDE R26, R19, 0x4, R14 ;  /* 0x00000004131a7825 */ /* 0x000fc600078e020e */
[----:B------:R-:W4:Y:S01]  /*0230*/  LDG.E.EL R8, desc[UR4][R8.64] ;  /* 0x0000000408087981 */ /* 0x000f22000c2e1900 */
[----:B-1----:R-:W-:-:S05]  /*0240*/  IMAD.WIDE R18, R19, 0x4, R12 ;  /* 0x0000000413127825 */ /* 0x002fca00078e020c */
[----:B------:R1:W5:Y:S04]  /*0250*/  LDG.E.EL R0, desc[UR4][R18.64] ;  /* 0x0000000412007981 */ /* 0x000368000c2e1900 */
[----:B------:R-:W5:Y:S01]  /*0260*/  LDG.E.EL R9, desc[UR4][R26.64] ;  /* 0x000000041a097981 */ /* 0x000f62000c2e1900 */
[----:B------:R-:W-:-:S06]  /*0270*/  IMAD.WIDE R22, R25, 0x4, R22 ;  /* 0x0000000419167825 */ /* 0x000fcc00078e0216 */
[----:B------:R0:W5:Y:S01]  /*0280*/  LDG.E.EL R23, desc[UR4][R22.64] ;  /* 0x0000000416177981 */ /* 0x000162000c2e1900 */
[----:B------:R-:W-:-:S06]  /*0290*/  IMAD.WIDE R20, R25, 0x4, R20 ;  /* 0x0000000419147825 */ /* 0x000fcc00078e0214 */
[----:B------:R0:W5:Y:S01]  /*02a0*/  LDG.E.EL R20, desc[UR4][R20.64] ;  /* 0x0000000414147981 */ /* 0x000162000c2e1900 */
[----:B------:R-:W-:-:S04]  /*02b0*/  IMAD.WIDE R12, R25, 0x4, R12 ;  /* 0x00000004190c7825 */ /* 0x000fc800078e020c */
[----:B---3--:R-:W-:-:S04]  /*02c0*/  FADD R3, R3, 9.9999997473787516356e-06 ;  /* 0x3727c5ac03037421 */ /* 0x008fc80000000000 */
[----:B0-----:R-:W0:Y:S02]  /*02d0*/  MUFU.SQRT R28, R3 ;  /* 0x00000003001c7308 */ /* 0x001e240000002000 */
[C---:B0-----:R-:W-:Y:S02]  /*02e0*/  FSETP.GT.AND P0, PT, R28.reuse, 8.50705917302346158658e+37, PT ;  /* 0x7e8000001c00780b */ /* 0x041fe40003f04000 */
[----:B------:R-:W-:-:S11]  /*02f0*/  FSETP.GEU.AND P1, PT, R28, 1.175494350822287508e-38, PT ;  /* 0x008000001c00780b */ /* 0x000fd60003f2e000 */
[----:B------:R-:W-:Y:S01]  /*0300*/  @P0 FMUL R28, R28, 0.25 ;  /* 0x3e8000001c1c0820 */ /* 0x000fe20000400000 */
[----:B------:R-:W-:Y:S01]  /*0310*/  FADD R24, R11, 9.9999997473787516356e-06 ;  /* 0x3727c5ac0b187421 */ /* 0x000fe20000000000 */
[----:B------:R-:W-:Y:S02]  /*0320*/  HFMA2.MMA R11, -RZ, RZ, 1.625, 0 ;  /* 0x3e800000ff0b7435 */ /* 0x000fe400000001ff */
[----:B------:R-:W-:-:S06]  /*0330*/  @!P1 FMUL R28, R28, 16777216 ;  /* 0x4b8000001c1c9820 */ /* 0x000fcc0000400000 */
[----:B------:R-:W0:Y:S02]  /*0340*/  MUFU.RCP R28, R28 ;  /* 0x0000001c001c7308 */ /* 0x000e240000001000 */
[----:B-1----:R-:W-:Y:S01]  /*0350*/  FSEL R19, R11, 1, P0 ;  /* 0x3f8000000b137808 */ /* 0x002fe20000000000 */
[----:B--2---:R-:W-:-:S04]  /*0360*/  FADD R4, R4, R10 ;  /* 0x0000000a04047221 */ /* 0x004fc80000000000 */
[----:B------:R-:W-:Y:S01]  /*0370*/  @!P1 FMUL R19, R19, 16777216 ;  /* 0x4b80000013139820 */ /* 0x000fe20000400000 */
[----:B------:R-:W1:Y:S01]  /*0380*/  MUFU.SQRT R24, R24 ;  /* 0x0000001800187308 */ /* 0x000e620000002000 */
[----:B----4-:R-:W-:Y:S02]  /*0390*/  FADD R3, -R8, R4 ;  /* 0x0000000408037221 */ /* 0x010fe40000000100 */
[----:B0-----:R-:W-:-:S04]  /*03a0*/  FMUL R18, R28, R19 ;  /* 0x000000131c127220 */ /* 0x001fc80000400000 */
[----:B------:R-:W-:-:S04]  /*03b0*/  FMUL R3, R3, R18 ;  /* 0x0000001203037220 */ /* 0x000fc80000400000 */
[----:B-----5:R-:W-:Y:S01]  /*03c0*/  FFMA R3, R9, R3, R0 ;  /* 0x0000000309037223 */ /* 0x020fe20000000000 */
[----:B-1----:R-:W-:-:S03]  /*03d0*/  FSETP.GT.AND P0, PT, R24, 8.50705917302346158658e+37, PT ;  /* 0x7e8000001800780b */ /* 0x002fc60003f04000 */
[----:B------:R-:W-:Y:S01]  /*03e0*/  FMUL R28, R3, 1.4426950216293334961 ;  /* 0x3fb8aa3b031c7820 */ /* 0x000fe20000400000 */
[----:B------:R-:W-:Y:S01]  /*03f0*/  FSETP.GEU.AND P1, PT, R24, 1.175494350822287508e-38, PT ;  /* 0x008000001800780b */ /* 0x000fe20003f2e000 */
[--C-:B------:R-:W-:Y:S01]  /*0400*/  FADD R5, R5, R10.reuse ;  /* 0x0000000a05057221 */ /* 0x100fe20000000000 */
[--C-:B------:R-:W-:Y:S01]  /*0410*/  FADD R6, R6, R10.reuse ;  /* 0x0000000a06067221 */ /* 0x100fe20000000000 */
[----:B------:R-:W-:Y:S02]  /*0420*/  FADD R7, R7, R10 ;  /* 0x0000000a07077221 */ /* 0x000fe40000000000 */
[----:B------:R-:W0:Y:S01]  /*0430*/  FRND R28, R28 ;  /* 0x0000001c001c7307 */ /* 0x000e220000201000 */
[C---:B------:R-:W-:Y:S01]  /*0440*/  FADD R19, -R8.reuse, R6 ;  /* 0x0000000608137221 */ /* 0x040fe20000000100 */
[C---:B------:R-:W-:Y:S01]  /*0450*/  FADD R29, -R8.reuse, R5 ;  /* 0x00000005081d7221 */ /* 0x040fe20000000100 */
[----:B------:R-:W-:Y:S01]  /*0460*/  FADD R27, -R8, R7 ;  /* 0x00000007081b7221 */ /* 0x000fe20000000100 */
[----:B------:R-:W-:Y:S01]  /*0470*/  @P0 FMUL R24, R24, 0.25 ;  /* 0x3e80000018180820 */ /* 0x000fe20000400000 */
[----:B------:R-:W-:-:S03]  /*0480*/  FADD.FTZ R8, |R3|, -RZ ;  /* 0x800000ff03087221 */ /* 0x000fc60000010200 */
[----:B------:R-:W-:Y:S02]  /*0490*/  @!P1 FMUL R24, R24, 16777216 ;  /* 0x4b80000018189820 */ /* 0x000fe40000400000 */
[----:B------:R-:W-:Y:S01]  /*04a0*/  FSETP.GEU.AND P2, PT, R8, 0.40999999642372131348, PT ;  /* 0x3ed1eb850800780b */ /* 0x000fe20003f4e000 */
[-C--:B------:R-:W-:Y:S01]  /*04b0*/  FMUL R27, R27, R18.reuse ;  /* 0x000000121b1b7220 */ /* 0x080fe20000400000 */
[-C--:B------:R-:W-:Y:S01]  /*04c0*/  FMUL R10, R19, R18.reuse ;  /* 0x00000012130a7220 */ /* 0x080fe20000400000 */
[----:B------:R-:W-:Y:S01]  /*04d0*/  FMUL R19, R29, R18 ;  /* 0x000000121d137220 */ /* 0x000fe20000400000 */
[----:B------:R-:W1:Y:S01]  /*04e0*/  MUFU.RCP R24, R24 ;  /* 0x0000001800187308 */ /* 0x000e620000001000 */
[----:B0-----:R-:W-:Y:S02]  /*04f0*/  FSEL R28, R28, RZ, P2 ;  /* 0x000000ff1c1c7208 */ /* 0x001fe40001000000 */
[----:B------:R-:W-:Y:S01]  /*0500*/  FSEL R29, R11, 1, P0 ;  /* 0x3f8000000b1d7808 */ /* 0x000fe20000000000 */
[C-C-:B------:R-:W-:Y:S01]  /*0510*/  FFMA R11, R9.reuse, R27, R0.reuse ;  /* 0x0000001b090b7223 */ /* 0x140fe20000000000 */
[C-C-:B------:R-:W-:Y:S01]  /*0520*/  FFMA R10, R9.reuse, R10, R0.reuse ;  /* 0x0000000a090a7223 */ /* 0x140fe20000000000 */
[----:B------:R-:W-:Y:S01]  /*0530*/  FFMA.FTZ R27, -R28, 0.693145751953125, R3 ;  /* 0x3f3172001c1b7823 */ /* 0x000fe20000010103 */
[----:B------:R-:W-:Y:S01]  /*0540*/  FFMA R9, R9, R19, R0 ;  /* 0x0000001309097223 */ /* 0x000fe20000000000 */
[----:B------:R-:W-:-:S02]  /*0550*/  MOV R0, 0x3ab5ebe6 ;  /* 0x3ab5ebe600007802 */ /* 0x000fc40000000f00 */
[----:B------:R-:W-:Y:S01]  /*0560*/  FFMA.FTZ R27, -R28, 1.428606765330187045e-06, R27 ;  /* 0x35bfbe8e1c1b7823 */ /* 0x000fe2000001011b */
[----:B------:R-:W-:-:S03]  /*0570*/  @!P1 FMUL R29, R29, 16777216 ;  /* 0x4b8000001d1d9820 */ /* 0x000fc60000400000 */
[----:B------:R-:W-:Y:S01]  /*0580*/  FFMA.FTZ R18, R27, R0, 0.0083824126049876213074 ;  /* 0x3c0956631b127423 */ /* 0x000fe20000010000 */
[----:B-1----:R-:W-:-:S03]  /*0590*/  FMUL R19, R24, R29 ;  /* 0x0000001d18137220 */ /* 0x002fc60000400000 */
[----:B------:R-:W-:-:S04]  /*05a0*/  FFMA.FTZ R24, R27, R18, 0.041667830199003219604 ;  /* 0x3d2aabe31b187423 */ /* 0x000fc80000010012 */
[----:B------:R-:W-:-:S04]  /*05b0*/  FFMA.FTZ R24, R27, R24, 0.16666397452354431152 ;  /* 0x3e2aa9f61b187423 */ /* 0x000fc80000010018 */
[----:B------:R-:W-:Y:S01]  /*05c0*/  FFMA.FTZ R24, R27, R24, 0.49999994039535522461 ;  /* 0x3efffffe1b187423 */ /* 0x000fe20000010018 */
[----:B------:R-:W-:-:S03]  /*05d0*/  FSETP.NEU.AND P2, PT, R28, 128, PT ;  /* 0x430000001c00780b */ /* 0x000fc60003f4d000 */
[----:B------:R-:W-:Y:S01]  /*05e0*/  FMUL R24, R27, R24 ;  /* 0x000000181b187220 */ /* 0x000fe20000400000 */
[----:B------:R-:W-:-:S03]  /*05f0*/  FSEL R8, R28, 127, P2 ;  /* 0x42fe00001c087808 */ /* 0x000fc60001000000 */
[----:B------:R-:W-:Y:S01]  /*0600*/  FFMA.FTZ R27, R27, R24, R27 ;  /* 0x000000181b1b7223 */ /* 0x000fe2000001001b */
[C---:B------:R-:W-:Y:S01]  /*0610*/  FMUL R24, R9.reuse, 1.4426950216293334961 ;  /* 0x3fb8aa3b09187820 */ /* 0x040fe20000400000 */
[----:B------:R-:W0:Y:S01]  /*0620*/  MUFU.EX2 R18, R8 ;  /* 0x0000000800127308 */ /* 0x000e220000000800 */
[----:B------:R-:W-:-:S07]  /*0630*/  FADD.FTZ R26, |R9|, -RZ ;  /* 0x800000ff091a7221 */ /* 0x000fce0000010200 */
[----:B------:R-:W1:Y:S01]  /*0640*/  FRND R24, R24 ;  /* 0x0000001800187307 */ /* 0x000e620000201000 */
[----:B------:R-:W-:Y:S01]  /*0650*/  FSETP.GEU.AND P0, PT, R26, 0.40999999642372131348, PT ;  /* 0x3ed1eb851a00780b */ /* 0x000fe20003f0e000 */
[----:B0-----:R-:W-:-:S04]  /*0660*/  FADD R29, R18, -1 ;  /* 0xbf800000121d7421 */ /* 0x001fc80000000000 */
[----:B------:R-:W-:Y:S01]  /*0670*/  FFMA.FTZ R18, R18, R27, R29 ;  /* 0x0000001b12127223 */ /* 0x000fe2000001001d */
[----:B-1----:R-:W-:-:S05]  /*0680*/  FSEL R8, R24, RZ, P0 ;  /* 0x000000ff18087208 */ /* 0x002fca0000000000 */
[----:B------:R-:W-:-:S04]  /*0690*/  FFMA.FTZ R27, -R8, 0.693145751953125, R9 ;  /* 0x3f317200081b7823 */ /* 0x000fc80000010109 */
[----:B------:R-:W-:-:S04]  /*06a0*/  FFMA.FTZ R27, -R8, 1.428606765330187045e-06, R27 ;  /* 0x35bfbe8e081b7823 */ /* 0x000fc8000001011b */
[----:B------:R-:W-:Y:S01]  /*06b0*/  FFMA.FTZ R24, R27, R0, 0.0083824126049876213074 ;  /* 0x3c0956631b187423 */ /* 0x000fe20000010000 */
[----:B------:R-:W-:-:S03]  /*06c0*/  FSETP.NEU.AND P6, PT, R8, 128, PT ;  /* 0x430000000800780b */ /* 0x000fc60003fcd000 */
[----:B------:R-:W-:Y:S01]  /*06d0*/  FFMA.FTZ R29, R27, R24, 0.041667830199003219604 ;  /* 0x3d2aabe31b1d7423 */ /* 0x000fe20000010018 */
[----:B------:R-:W-:-:S03]  /*06e0*/  FSEL R26, R8, 127, P6 ;  /* 0x42fe0000081a7808 */ /* 0x000fc60003000000 */
[C---:B------:R-:W-:Y:S01]  /*06f0*/  FFMA.FTZ R29, R27.reuse, R29, 0.16666397452354431152 ;  /* 0x3e2aa9f61b1d7423 */ /* 0x040fe2000001001d */
[----:B------:R-:W0:Y:S03]  /*0700*/  MUFU.EX2 R24, R26 ;  /* 0x0000001a00187308 */ /* 0x000e260000000800 */
[----:B------:R-:W-:-:S04]  /*0710*/  FFMA.FTZ R22, R27, R29, 0.49999994039535522461 ;  /* 0x3efffffe1b167423 */ /* 0x000fc8000001001d */
[----:B------:R-:W-:-:S04]  /*0720*/  FMUL R22, R27, R22 ;  /* 0x000000161b167220 */ /* 0x000fc80000400000 */
[----:B------:R-:W-:Y:S01]  /*0730*/  FFMA.FTZ R27, R27, R22, R27 ;  /* 0x000000161b1b7223 */ /* 0x000fe2000001001b */
[----:B------:R-:W-:Y:S01]  /*0740*/  FMUL R22, R10, 1.4426950216293334961 ;  /* 0x3fb8aa3b0a167820 */ /* 0x000fe20000400000 */
[----:B0-----:R-:W-:-:S05]  /*0750*/  FADD R21, R24, -1 ;  /* 0xbf80000018157421 */ /* 0x001fca0000000000 */
[----:B------:R-:W0:Y:S01]  /*0760*/  FRND R22, R22 ;  /* 0x0000001600167307 */ /* 0x000e220000201000 */
[----:B------:R-:W-:Y:S01]  /*0770*/  FFMA.FTZ R24, R24, R27, R21 ;  /* 0x0000001b18187223 */ /* 0x000fe20000010015 */
[----:B------:R-:W-:Y:S01]  /*0780*/  FADD.FTZ R21, |R10|, -RZ ;  /* 0x800000ff0a157221 */ /* 0x000fe20000010200 */
[----:B------:R-:W-:-:S04]  /*0790*/  IMAD.WIDE R26, R25, 0x4, R14 ;  /* 0x00000004191a7825 */ /* 0x000fc800078e020e */
[----:B------:R-:W-:Y:S02]  /*07a0*/  FSETP.GEU.AND P0, PT, R21, 0.40999999642372131348, PT ;  /* 0x3ed1eb851500780b */ /* 0x000fe40003f0e000 */
[----:B------:R1:W2:Y:S02]  /*07b0*/  LDG.E.EL R21, desc[UR4][R26.64] ;  /* 0x000000041a157981 */ /* 0x0002a4000c2e1900 */
[----:B0-----:R-:W-:-:S05]  /*07c0*/  FSEL R15, R22, RZ, P0 ;  /* 0x000000ff160f7208 */ /* 0x001fca0000000000 */
[----:B------:R-:W-:-:S04]  /*07d0*/  FFMA.FTZ R14, -R15, 0.693145751953125, R10 ;  /* 0x3f3172000f0e7823 */ /* 0x000fc8000001010a */
[----:B------:R-:W-:-:S04]  /*07e0*/  FFMA.FTZ R25, -R15, 1.428606765330187045e-06, R14 ;  /* 0x35bfbe8e0f197823 */ /* 0x000fc8000001010e */
[----:B------:R-:W-:Y:S01]  /*07f0*/  FFMA.FTZ R29, R25, R0, 0.0083824126049876213074 ;  /* 0x3c095663191d7423 */ /* 0x000fe20000010000 */
[----:B------:R-:W-:-:S03]  /*0800*/  FSETP.NEU.AND P0, PT, R15, 128, PT ;  /* 0x430000000f00780b */ /* 0x000fc60003f0d000 */
[----:B------:R-:W-:Y:S01]  /*0810*/  FFMA.FTZ R22, R25, R29, 0.041667830199003219604 ;  /* 0x3d2aabe319167423 */ /* 0x000fe2000001001d */
[----:B------:R-:W-:-:S03]  /*0820*/  FSEL R14, R15, 127, P0 ;  /* 0x42fe00000f0e7808 */ /* 0x000fc60000000000 */
[----:B------:R-:W-:Y:S01]  /*0830*/  FFMA.FTZ R22, R25, R22, 0.16666397452354431152 ;  /* 0x3e2aa9f619167423 */ /* 0x000fe20000010016 */
[----:B------:R-:W-:-:S03]  /*0840*/  FMUL R29, R11, 1.4426950216293334961 ;  /* 0x3fb8aa3b0b1d7820 */ /* 0x000fc60000400000 */
[C---:B------:R-:W-:Y:S01]  /*0850*/  FFMA.FTZ R22, R25.reuse, R22, 0.49999994039535522461 ;  /* 0x3efffffe19167423 */ /* 0x040fe20000010016 */
[----:B------:R-:W0:Y:S03]  /*0860*/  MUFU.EX2 R14, R14 ;  /* 0x0000000e000e7308 */ /* 0x000e260000000800 */
[----:B------:R-:W-:-:S05]  /*0870*/  FMUL R22, R25, R22 ;  /* 0x0000001619167220 */ /* 0x000fca0000400000 */
[----:B-1----:R-:W1:Y:S01]  /*0880*/  FRND R26, R29 ;  /* 0x0000001d001a7307 */ /* 0x002e620000201000 */
[----:B------:R-:W-:Y:S01]  /*0890*/  FFMA.FTZ R25, R25, R22, R25 ;  /* 0x0000001619197223 */ /* 0x000fe20000010019 */
[----:B------:R-:W-:-:S05]  /*08a0*/  FADD.FTZ R22, |R11|, -RZ ;  /* 0x800000ff0b167221 */ /* 0x000fca0000010200 */
[----:B------:R-:W-:Y:S01]  /*08b0*/  FSETP.GEU.AND P1, PT, R22, 0.40999999642372131348, PT ;  /* 0x3ed1eb851600780b */ /* 0x000fe20003f2e000 */
[----:B0-----:R-:W-:Y:S01]  /*08c0*/  FADD R27, R14, -1 ;  /* 0xbf8000000e1b7421 */ /* 0x001fe20000000000 */
[----:B------:R-:W-:Y:S01]  /*08d0*/  FSEL R28, R28, 127, P2 ;  /* 0x42fe00001c1c7808 */ /* 0x000fe20001000000 */
[----:B------:R0:W2:Y:S01]  /*08e0*/  LDG.E.EL R22, desc[UR4][R12.64] ;  /* 0x000000040c167981 */ /* 0x0000a2000c2e1900 */
[----:B-1----:R-:W-:Y:S01]  /*08f0*/  FSEL R26, R26, RZ, P1 ;  /* 0x000000ff1a1a7208 */ /* 0x002fe20000800000 */
[----:B------:R-:W-:-:S04]  /*0900*/  FFMA.FTZ R25, R14, R25, R27 ;  /* 0x000000190e197223 */ /* 0x000fc8000001001b */
[----:B------:R-:W-:-:S04]  /*0910*/  FFMA.FTZ R27, -R26, 0.693145751953125, R11 ;  /* 0x3f3172001a1b7823 */ /* 0x000fc8000001010b */
[C---:B------:R-:W-:Y:S01]  /*0920*/  FFMA.FTZ R27, -R26.reuse, 1.428606765330187045e-06, R27 ;  /* 0x35bfbe8e1a1b7823 */ /* 0x040fe2000001011b */
[----:B------:R-:W-:-:S03]  /*0930*/  FSETP.NEU.AND P1, PT, R26, 128, PT ;  /* 0x430000001a00780b */ /* 0x000fc60003f2d000 */
[C---:B------:R-:W-:Y:S01]  /*0940*/  FFMA.FTZ R14, R27.reuse, R0, 0.0083824126049876213074 ;  /* 0x3c0956631b0e7423 */ /* 0x040fe20000010000 */
[C---:B------:R-:W-:Y:S02]  /*0950*/  FSETP.GEU.AND P4, PT, R28.reuse, -25, PT ;  /* 0xc1c800001c00780b */ /* 0x040fe40003f8e000 */
[----:B------:R-:W-:Y:S01]  /*0960*/  FSETP.GT.AND P3, PT, R28, 128, PT ;  /* 0x430000001c00780b */ /* 0x000fe20003f64000 */
[----:B------:R-:W-:Y:S01]  /*0970*/  FFMA.FTZ R28, R27, R14, 0.041667830199003219604 ;  /* 0x3d2aabe31b1c7423 */ /* 0x000fe2000001000e */
[----:B------:R-:W-:-:S04]  /*0980*/  FSEL R14, R26, 127, P1 ;  /* 0x42fe00001a0e7808 */ /* 0x000fc80000800000 */
[----:B0-----:R-:W0:Y:S01]  /*0990*/  MUFU.EX2 R12, R14 ;  /* 0x0000000e000c7308 */ /* 0x001e220000000800 */
[----:B------:R-:W-:Y:S01]  /*09a0*/  FFMA.FTZ R28, R27, R28, 0.16666397452354431152 ;  /* 0x3e2aa9f61b1c7423 */ /* 0x000fe2000001001c */
[----:B------:R-:W-:Y:S01]  /*09b0*/  FSETP.NEU.AND P5, PT, R3, RZ, PT ;  /* 0x000000ff0300720b */ /* 0x000fe20003fad000 */
[----:B------:R-:W-:Y:S02]  /*09c0*/  @!P2 FADD R18, R18, R18 ;  /* 0x000000121212a221 */ /* 0x000fe40000000000 */
[C---:B------:R-:W-:Y:S01]  /*09d0*/  FFMA.FTZ R28, R27.reuse, R28, 0.49999994039535522461 ;  /* 0x3efffffe1b1c7423 */ /* 0x040fe2000001001c */
[----:B------:R-:W-:Y:S01]  /*09e0*/  FSEL R8, R8, 127, P6 ;  /* 0x42fe000008087808 */ /* 0x000fe20003000000 */
[----:B------:R-:W-:Y:S02]  /*09f0*/  @!P6 FADD R24, R24, R24 ;  /* 0x000000181818e221 */ /* 0x000fe40000000000 */
[----:B------:R-:W-:Y:S01]  /*0a00*/  FMUL R28, R27, R28 ;  /* 0x0000001c1b1c7220 */ /* 0x000fe20000400000 */
[----:B------:R-:W-:-:S02]  /*0a10*/  FSEL R18, R18, +INF , !P3 ;  /* 0x7f80000012127808 */ /* 0x000fc40005800000 */
[----:B------:R-:W-:Y:S01]  /*0a20*/  FSETP.GT.AND P3, PT, R8, 128, PT ;  /* 0x430000000800780b */ /* 0x000fe20003f64000 */
[----:B------:R-:W-:Y:S01]  /*0a30*/  FFMA.FTZ R27, R27, R28, R27 ;  /* 0x0000001c1b1b7223 */ /* 0x000fe2000001001b */
[----:B------:R-:W-:Y:S01]  /*0a40*/  FSEL R15, R15, 127, P0 ;  /* 0x42fe00000f0f7808 */ /* 0x000fe20000000000 */
[----:B0-----:R-:W-:Y:S01]  /*0a50*/  FADD R13, R12, -1 ;  /* 0xbf8000000c0d7421 */ /* 0x001fe20000000000 */
[----:B------:R-:W-:Y:S01]  /*0a60*/  FSETP.GEU.AND P2, PT, R8, -25, PT ;  /* 0xc1c800000800780b */ /* 0x000fe20003f4e000 */
[----:B------:R-:W-:Y:S01]  /*0a70*/  FADD R8, R3, R3 ;  /* 0x0000000303087221 */ /* 0x000fe20000000000 */
[----:B------:R-:W-:Y:S01]  /*0a80*/  @P5 FSEL R8, R18, -1, P4 ;  /* 0xbf80000012085808 */ /* 0x000fe20002000000 */
[----:B------:R-:W-:Y:S01]  /*0a90*/  FFMA.FTZ R27, R12, R27, R13 ;  /* 0x0000001b0c1b7223 */ /* 0x000fe2000001000d */
[----:B------:R-:W-:Y:S02]  /*0aa0*/  FSEL R24, R24, +INF , !P3 ;  /* 0x7f80000018187808 */ /* 0x000fe40005800000 */
[----:B------:R-:W-:-:S02]  /*0ab0*/  FSETP.GEU.AND P3, PT, R15, -25, PT ;  /* 0xc1c800000f00780b */ /* 0x000fc40003f6e000 */
[----:B------:R-:W-:Y:S02]  /*0ac0*/  FSETP.GT.AND P4, PT, R15, 128, PT ;  /* 0x430000000f00780b */ /* 0x000fe40003f84000 */
[----:B------:R-:W3:Y:S01]  /*0ad0*/  LDG.E.128 R12, desc[UR4][R16.64+0x800] ;  /* 0x00080004100c7981 */ /* 0x000ee2000c1e1d00 */
[C---:B------:R-:W-:Y:S01]  /*0ae0*/  FSETP.NEU.AND P6, PT, R9.reuse, RZ, PT ;  /* 0x000000ff0900720b */ /* 0x040fe20003fcd000 */
[----:B------:R-:W-:Y:S01]  /*0af0*/  FADD R18, R9, R9 ;  /* 0x0000000909127221 */ /* 0x000fe20000000000 */
[----:B------:R-:W-:Y:S01]  /*0b00*/  @!P0 FADD R25, R25, R25 ;  /* 0x0000001919198221 */ /* 0x000fe20000000000 */
[----:B------:R-:W-:Y:S02]  /*0b10*/  FSETP.NEU.AND P0, PT, R11, RZ, PT ;  /* 0x000000ff0b00720b */ /* 0x000fe40003f0d000 */
[----:B------:R-:W-:Y:S01]  /*0b20*/  FSEL R26, R26, 127, P1 ;  /* 0x42fe00001a1a7808 */ /* 0x000fe20000800000 */
[----:B------:R-:W-:-:S07]  /*0b30*/  @!P1 FADD R27, R27, R27 ;  /* 0x0000001b1b1b9221 */ /* 0x000fce0000000000 */
[----:B------:R-:W-:Y:S02]  /*0b40*/  @P6 FSEL R18, R24, -1, P2 ;  /* 0xbf80000018126808 */ /* 0x000fe40001000000 */
[----:B------:R-:W-:Y:S02]  /*0b50*/  FSETP.NEU.AND P6, PT, R10, RZ, PT ;  /* 0x000000ff0a00720b */ /* 0x000fe40003fcd000 */
[----:B------:R-:W-:Y:S02]  /*0b60*/  FSETP.GT.AND P5, PT, R26, 128, PT ;  /* 0x430000001a00780b */ /* 0x000fe40003fa4000 */
[----:B------:R-:W-:Y:S01]  /*0b70*/  FSEL R24, R25, +INF , !P4 ;  /* 0x7f80000019187808 */ /* 0x000fe20006000000 */
[----:B------:R-:W-:Y:S01]  /*0b80*/  FADD R25, R10, R10 ;  /* 0x0000000a0a197221 */ /* 0x000fe20000000000 */
[----:B------:R-:W-:Y:S02]  /*0b90*/  FSETP.GEU.AND P2, PT, R26, -25, PT ;  /* 0xc1c800001a00780b */ /* 0x000fe40003f4e000 */
[----:B------:R-:W-:-:S05]  /*0ba0*/  FSEL R27, R27, +INF , !P5 ;  /* 0x7f8000001b1b7808 */ /* 0x000fca0006800000 */
[----:B------:R-:W-:Y:S01]  /*0bb0*/  @P6 FSEL R25, R24, -1, P3 ;  /* 0xbf80000018196808 */ /* 0x000fe20001800000 */
[----:B------:R-:W-:Y:S01]  /*0bc0*/  FADD R24, R11, R11 ;  /* 0x0000000b0b187221 */ /* 0x000fe20000000000 */
[----:B------:R-:W-:Y:S02]  /*0bd0*/  @P0 FSEL R24, R27, -1, P2 ;  /* 0xbf8000001b180808 */ /* 0x000fe40001000000 */
[----:B------:R-:W-:-:S04]  /*0be0*/  FSETP.GT.AND P0, PT, R11, RZ, PT ;  /* 0x000000ff0b00720b */ /* 0x000fc80003f04000 */
[----:B------:R-:W-:Y:S01]  /*0bf0*/  FSEL R11, R11, R24, P0 ;  /* 0x000000180b0b7208 */ /* 0x000fe20000000000 */
[--C-:B---3--:R-:W-:Y:S01]  /*0c00*/  FADD R12, R12, R23.reuse ;  /* 0x000000170c0c7221 */ /* 0x108fe20000000000 */
[----:B------:R-:W-:-:S03]  /*0c10*/  FADD R14, R14, R23 ;  /* 0x000000170e0e7221 */ /* 0x000fc60000000000 */
[----:B------:R-:W-:Y:S01]  /*0c20*/  FADD R24, -R20, R12 ;  /* 0x0000000c14187221 */ /* 0x000fe20000000100 */
[--C-:B------:R-:W-:Y:S01]  /*0c30*/  FADD R13, R13, R23.reuse ;  /* 0x000000170d0d7221 */ /* 0x100fe20000000000 */
[----:B------:R-:W-:Y:S02]  /*0c40*/  FADD R15, R15, R23 ;  /* 0x000000170f0f7221 */ /* 0x000fe40000000000 */
[----:B------:R-:W-:Y:S01]  /*0c50*/  FMUL R23, R24, R19 ;  /* 0x0000001318177220 */ /* 0x000fe20000400000 */
[C---:B------:R-:W-:Y:S01]  /*0c60*/  FADD R26, -R20.reuse, R14 ;  /* 0x0000000e141a7221 */ /* 0x040fe20000000100 */
[C---:B------:R-:W-:Y:S01]  /*0c70*/  FADD R28, -R20.reuse, R13 ;  /* 0x0000000d141c7221 */ /* 0x040fe20000000100 */
[----:B------:R-:W-:Y:S01]  /*0c80*/  FADD R24, -R20, R15 ;  /* 0x0000000f14187221 */ /* 0x000fe20000000100 */
[----:B--2---:R-:W-:-:S03]  /*0c90*/  FFMA R20, R21, R23, R22 ;  /* 0x0000001715147223 */ /* 0x004fc60000000016 */
[-C--:B------:R-:W-:Y:S01]  /*0ca0*/  FMUL R29, R24, R19.reuse ;  /* 0x00000013181d7220 */ /* 0x080fe20000400000 */
[----:B------:R-:W-:Y:S01]  /*0cb0*/  FMUL R24, R20, 1.4426950216293334961 ;  /* 0x3fb8aa3b14187820 */ /* 0x000fe20000400000 */
[-C--:B------:R-:W-:Y:S01]  /*0cc0*/  FMUL R23, R26, R19.reuse ;  /* 0x000000131a177220 */ /* 0x080fe20000400000 */
[----:B------:R-:W-:-:S04]  /*0cd0*/  FMUL R27, R28, R19 ;  /* 0x000000131c1b7220 */ /* 0x000fc80000400000 */
[----:B------:R-:W0:Y:S01]  /*0ce0*/  FRND R24, R24 ;  /* 0x0000001800187307 */ /* 0x000e220000201000 */
[C-C-:B------:R-:W-:Y:S01]  /*0cf0*/  FFMA R19, R21.reuse, R23, R22.reuse ;  /* 0x0000001715137223 */ /* 0x140fe20000000016 */
[C-C-:B------:R-:W-:Y:S01]  /*0d00*/  FFMA R23, R21.reuse, R29, R22.reuse ;  /* 0x0000001d15177223 */ /* 0x140fe20000000016 */
[----:B------:R-:W-:Y:S01]  /*0d10*/  FFMA R21, R21, R27, R22 ;  /* 0x0000001b15157223 */ /* 0x000fe20000000016 */
[----:B------:R-:W-:-:S05]  /*0d20*/  FADD.FTZ R22, |R20|, -RZ ;  /* 0x800000ff14167221 */ /* 0x000fca0000010200 */
[----:B------:R-:W-:-:S04]  /*0d30*/  FSETP.GEU.AND P0, PT, R22, 0.40999999642372131348, PT ;  /* 0x3ed1eb851600780b */ /* 0x000fc80003f0e000 */
[----:B0-----:R-:W-:Y:S02]  /*0d40*/  FSEL R27, R24, RZ, P0 ;  /* 0x000000ff181b7208 */ /* 0x001fe40000000000 */
[----:B------:R-:W-:-:S03]  /*0d50*/  FSETP.GT.AND P0, PT, R10, RZ, PT ;  /* 0x000000ff0a00720b */ /* 0x000fc60003f04000 */
[C---:B------:R-:W-:Y:S01]  /*0d60*/  FFMA.FTZ R22, -R27.reuse, 0.693145751953125, R20 ;  /* 0x3f3172001b167823 */ /* 0x040fe20000010114 */
[----:B------:R-:W-:Y:S02]  /*0d70*/  FSEL R10, R10, R25, P0 ;  /* 0x000000190a0a7208 */ /* 0x000fe40000000000 */
[C---:B------:R-:W-:Y:S01]  /*0d80*/  FSETP.NEU.AND P0, PT, R27.reuse, 128, PT ;  /* 0x430000001b00780b */ /* 0x040fe20003f0d000 */
[----:B------:R-:W-:-:S03]  /*0d90*/  FFMA.FTZ R25, -R27, 1.428606765330187045e-06, R22 ;  /* 0x35bfbe8e1b197823 */ /* 0x000fc60000010116 */
[----:B------:R-:W-:Y:S01]  /*0da0*/  FSEL R22, R27, 127, P0 ;  /* 0x42fe00001b167808 */ /* 0x000fe20000000000 */
[----:B------:R-:W-:-:S04]  /*0db0*/  FFMA.FTZ R24, R25, R0, 0.0083824126049876213074 ;  /* 0x3c09566319187423 */ /* 0x000fc80000010000 */
[C---:B------:R-:W-:Y:S01]  /*0dc0*/  FFMA.FTZ R24, R25.reuse, R24, 0.041667830199003219604 ;  /* 0x3d2aabe319187423 */ /* 0x040fe20000010018 */
[----:B------:R-:W0:Y:S03]  /*0dd0*/  MUFU.EX2 R22, R22 ;  /* 0x0000001600167308 */ /* 0x000e260000000800 */
[----:B------:R-:W-:-:S04]  /*0de0*/  FFMA.FTZ R24, R25, R24, 0.16666397452354431152 ;  /* 0x3e2aa9f619187423 */ /* 0x000fc80000010018 */
[----:B------:R-:W-:-:S04]  /*0df0*/  FFMA.FTZ R24, R25, R24, 0.49999994039535522461 ;  /* 0x3efffffe19187423 */ /* 0x000fc80000010018 */
[----:B------:R-:W-:-:S04]  /*0e00*/  FMUL R24, R25, R24 ;  /* 0x0000001819187220 */ /* 0x000fc80000400000 */
[----:B------:R-:W-:Y:S01]  /*0e10*/  FFMA.FTZ R25, R25, R24, R25 ;  /* 0x0000001819197223 */ /* 0x000fe20000010019 */
[----:B0-----:R-:W-:-:S04]  /*0e20*/  FADD R29, R22, -1 ;  /* 0xbf800000161d7421 */ /* 0x001fc80000000000 */
[----:B------:R-:W-:Y:S01]  /*0e30*/  FFMA.FTZ R24, R22, R25, R29 ;  /* 0x0000001916187223 */ /* 0x000fe2000001001d */
[----:B------:R-:W-:-:S06]  /*0e40*/  FMUL R25, R19, 1.4426950216293334961 ;  /* 0x3fb8aa3b13197820 */ /* 0x000fcc0000400000 */
[----:B------:R-:W0:Y:S01]  /*0e50*/  FRND R25, R25 ;  /* 0x0000001900197307 */ /* 0x000e220000201000 */
[----:B------:R-:W-:Y:S01]  /*0e60*/  FADD.FTZ R26, |R19|, -RZ ;  /* 0x800000ff131a7221 */ /* 0x000fe20000010200 */
[----:B------:R-:W-:-:S04]  /*0e70*/  FSETP.NEU.AND P2, PT, R20, RZ, PT ;  /* 0x000000ff1400720b */ /* 0x000fc80003f4d000 */
[----:B------:R-:W-:Y:S02]  /*0e80*/  FSETP.GEU.AND P1, PT, R26, 0.40999999642372131348, PT ;  /* 0x3ed1eb851a00780b */ /* 0x000fe40003f2e000 */
[----:B------:R-:W-:Y:S01]  /*0e90*/  FSEL R27, R27, 127, P0 ;  /* 0x42fe00001b1b7808 */ /* 0x000fe20000000000 */
[----:B------:R-:W-:Y:S01]  /*0ea0*/  @!P0 FADD R24, R24, R24 ;  /* 0x0000001818188221 */ /* 0x000fe20000000000 */
[----:B0-----:R-:W-:Y:S02]  /*0eb0*/  FSEL R22, R25, RZ, P1 ;  /* 0x000000ff19167208 */ /* 0x001fe40000800000 */
[C---:B------:R-:W-:Y:S02]  /*0ec0*/  FSETP.GT.AND P0, PT, R27.reuse, 128, PT ;  /* 0x430000001b00780b */ /* 0x040fe40003f04000 */
[----:B------:R-:W-:Y:S01]  /*0ed0*/  FSETP.GEU.AND P1, PT, R27, -25, PT ;  /* 0xc1c800001b00780b */ /* 0x000fe20003f2e000 */
[----:B------:R-:W-:Y:S01]  /*0ee0*/  FFMA.FTZ R27, -R22, 0.693145751953125, R19 ;  /* 0x3f317200161b7823 */ /* 0x000fe20000010113 */
[----:B------:R-:W-:Y:S01]  /*0ef0*/  FSEL R24, R24, +INF , !P0 ;  /* 0x7f80000018187808 */ /* 0x000fe20004000000 */
[----:B------:R-:W-:-:S02]  /*0f00*/  FADD R25, R20, R20 ;  /* 0x0000001414197221 */ /* 0x000fc40000000000 */
[----:B------:R-:W-:Y:S01]  /*0f10*/  FFMA.FTZ R27, -R22, 1.428606765330187045e-06, R27 ;  /* 0x35bfbe8e161b7823 */ /* 0x000fe2000001011b */
[----:B------:R-:W-:-:S03]  /*0f20*/  @P2 FSEL R25, R24, -1, P1 ;  /* 0xbf80000018192808 */ /* 0x000fc60000800000 */
[----:B------:R-:W-:-:S04]  /*0f30*/  FFMA.FTZ R24, R27, R0, 0.0083824126049876213074 ;  /* 0x3c0956631b187423 */ /* 0x000fc80000010000 */
[----:B------:R-:W-:-:S04]  /*0f40*/  FFMA.FTZ R24, R27, R24, 0.041667830199003219604 ;  /* 0x3d2aabe31b187423 */ /* 0x000fc80000010018 */
[----:B------:R-:W-:Y:S01]  /*0f50*/  FFMA.FTZ R24, R27, R24, 0.16666397452354431152 ;  /* 0x3e2aa9f61b187423 */ /* 0x000fe20000010018 */
[----:B------:R-:W-:-:S03]  /*0f60*/  FSETP.NEU.AND P1, PT, R22, 128, PT ;  /* 0x430000001600780b */ /* 0x000fc60003f2d000 */
[----:B------:R-:W-:Y:S01]  /*0f70*/  FFMA.FTZ R24, R27, R24, 0.49999994039535522461 ;  /* 0x3efffffe1b187423 */ /* 0x000fe20000010018 */
[----:B------:R-:W-:-:S03]  /*0f80*/  FSEL R22, R22, 127, P1 ;  /* 0x42fe000016167808 */ /* 0x000fc60000800000 */
[----:B------:R-:W-:-:S04]  /*0f90*/  FMUL R24, R27, R24 ;  /* 0x000000181b187220 */ /* 0x000fc80000400000 */
[----:B------:R-:W-:Y:S02]  /*0fa0*/  FFMA.FTZ R27, R27, R24, R27 ;  /* 0x000000181b1b7223 */ /* 0x000fe4000001001b */
[----:B------:R-:W0:Y:S01]  /*0fb0*/  MUFU.EX2 R24, R22 ;  /* 0x0000001600187308 */ /* 0x000e220000000800 */
[----:B------:R-:W-:-:S04]  /*0fc0*/  FSETP.GT.AND P0, PT, R9, RZ, PT ;  /* 0x000000ff0900720b */ /* 0x000fc80003f04000 */
[----:B------:R-:W-:Y:S01]  /*0fd0*/  FSEL R9, R9, R18, P0 ;  /* 0x0000001209097208 */ /* 0x000fe20000000000 */
[----:B0-----:R-:W-:-:S04]  /*0fe0*/  FADD R29, R24, -1 ;  /* 0xbf800000181d7421 */ /* 0x001fc80000000000 */
[----:B------:R-:W-:Y:S01]  /*0ff0*/  FFMA.FTZ R27, R24, R27, R29 ;  /* 0x0000001b181b7223 */ /* 0x000fe2000001001d */
[----:B------:R-:W-:-:S04]  /*1000*/  FMUL R24, R21, 1.4426950216293334961 ;  /* 0x3fb8aa3b15187820 */ /* 0x000fc80000400000 */
[----:B------:R-:W0:Y:S01]  /*1010*/  FRND R18, R24 ;  /* 0x0000001800127307 */ /* 0x000e220000201000 */
[----:B------:R-:W-:-:S05]  /*1020*/  FADD.FTZ R26, |R21|, -RZ ;  /* 0x800000ff151a7221 */ /* 0x000fca0000010200 */
[----:B------:R-:W-:Y:S01]  /*1030*/  FSETP.GEU.AND P0, PT, R26, 0.40999999642372131348, PT ;  /* 0x3ed1eb851a00780b */ /* 0x000fe20003f0e000 */
[----:B------:R-:W-:-:S03]  /*1040*/  @!P1 FADD R27, R27, R27 ;  /* 0x0000001b1b1b9221 */ /* 0x000fc60000000000 */
[----:B0-----:R-:W-:Y:S02]  /*1050*/  FSEL R18, R18, RZ, P0 ;  /* 0x000000ff12127208 */ /* 0x001fe40000000000 */
[----:B------:R-:W-:-:S03]  /*1060*/  FSETP.GT.AND P0, PT, R22, 128, PT ;  /* 0x430000001600780b */ /* 0x000fc60003f04000 */
[----:B------:R-:W-:Y:S01]  /*1070*/  FFMA.FTZ R29, -R18, 0.693145751953125, R21 ;  /* 0x3f317200121d7823 */ /* 0x000fe20000010115 */
[----:B------:R-:W-:-:S03]  /*1080*/  FSEL R26, R27, +INF , !P0 ;  /* 0x7f8000001b1a7808 */ /* 0x000fc60004000000 */
[----:B------:R-:W-:-:S04]  /*1090*/  FFMA.FTZ R27, -R18, 1.428606765330187045e-06, R29 ;  /* 0x35bfbe8e121b7823 */ /* 0x000fc8000001011d */
[----:B------:R-:W-:-:S04]  /*10a0*/  FFMA.FTZ R24, R27, R0, 0.0083824126049876213074 ;  /* 0x3c0956631b187423 */ /* 0x000fc80000010000 */
[----:B------:R-:W-:-:S04]  /*10b0*/  FFMA.FTZ R24, R27, R24, 0.041667830199003219604 ;  /* 0x3d2aabe31b187423 */ /* 0x000fc80000010018 */
[----:B------:R-:W-:Y:S01]  /*10c0*/  FFMA.FTZ R24, R27, R24, 0.16666397452354431152 ;  /* 0x3e2aa9f61b187423 */ /* 0x000fe20000010018 */
[----:B------:R-:W-:-:S03]  /*10d0*/  FSETP.NEU.AND P0, PT, R18, 128, PT ;  /* 0x430000001200780b */ /* 0x000fc60003f0d000 */
[----:B------:R-:W-:Y:S01]  /*10e0*/  FFMA.FTZ R24, R27, R24, 0.49999994039535522461 ;  /* 0x3efffffe1b187423 */ /* 0x000fe20000010018 */
[----:B------:R-:W-:-:S03]  /*10f0*/  FSETP.NEU.AND P2, PT, R19, RZ, PT ;  /* 0x000000ff1300720b */ /* 0x000fc60003f4d000 */
[----:B------:R-:W-:Y:S01]  /*1100*/  FMUL R24, R27, R24 ;  /* 0x000000181b187220 */ /* 0x000fe20000400000 */
[----:B------:R-:W-:-:S03]  /*1110*/  FSEL R18, R18, 127, P0 ;  /* 0x42fe000012127808 */ /* 0x000fc60000000000 */
[----:B------:R-:W-:Y:S02]  /*1120*/  FFMA.FTZ R27, R27, R24, R27 ;  /* 0x000000181b1b7223 */ /* 0x000fe4000001001b */
[----:B------:R-:W0:Y:S01]  /*1130*/  MUFU.EX2 R24, R18 ;  /* 0x0000001200187308 */ /* 0x000e220000000800 */
[----:B------:R-:W-:Y:S01]  /*1140*/  FSETP.GEU.AND P1, PT, R22, -25, PT ;  /* 0xc1c800001600780b */ /* 0x000fe20003f2e000 */
[----:B------:R-:W-:-:S03]  /*1150*/  FADD R22, R19, R19 ;  /* 0x0000001313167221 */ /* 0x000fc60000000000 */
[----:B------:R-:W-:Y:S01]  /*1160*/  @P2 FSEL R22, R26, -1, P1 ;  /* 0xbf8000001a162808 */ /* 0x000fe20000800000 */
[----:B------:R-:W-:Y:S01]  /*1170*/  FMUL R26, R23, 1.4426950216293334961 ;  /* 0x3fb8aa3b171a7820 */ /* 0x000fe20000400000 */
[----:B------:R-:W-:-:S04]  /*1180*/  FSETP.GT.AND P1, PT, R3, RZ, PT ;  /* 0x000000ff0300720b */ /* 0x000fc80003f24000 */
[----:B------:R-:W-:Y:S01]  /*1190*/  FSEL R8, R3, R8, P1 ;  /* 0x0000000803087208 */ /* 0x000fe20000800000 */
[----:B------:R-:W1:Y:S01]  /*11a0*/  FRND R26, R26 ;  /* 0x0000001a001a7307 */ /* 0x000e620000201000 */
[----:B0-----:R-:W-:-:S04]  /*11b0*/  FADD R3, R24, -1 ;  /* 0xbf80000018037421 */ /* 0x001fc80000000000 */
[----:B------:R-:W-:Y:S01]  /*11c0*/  FFMA.FTZ R3, R24, R27, R3 ;  /* 0x0000001b18037223 */ /* 0x000fe20000010003 */
[C---:B------:R-:W-:Y:S01]  /*11d0*/  FADD.FTZ R24, |R23|.reuse, -RZ ;  /* 0x800000ff17187221 */ /* 0x040fe20000010200 */
[C---:B------:R-:W-:Y:S02]  /*11e0*/  FSETP.GEU.AND P4, PT, R18.reuse, -25, PT ;  /* 0xc1c800001200780b */ /* 0x040fe40003f8e000 */
[----:B------:R-:W-:Y:S02]  /*11f0*/  FSETP.GT.AND P1, PT, R18, 128, PT ;  /* 0x430000001200780b */ /* 0x000fe40003f24000 */
[----:B------:R-:W-:Y:S01]  /*1200*/  FSETP.GEU.AND P2, PT, R24, 0.40999999642372131348, PT ;  /* 0x3ed1eb851800780b */ /* 0x000fe20003f4e000 */
[----:B------:R-:W-:-:S03]  /*1210*/  FMUL R18, R23, 1.4426950216293334961 ;  /* 0x3fb8aa3b17127820 */ /* 0x000fc60000400000 */
[----:B-1----:R-:W-:-:S03]  /*1220*/  FSEL R24, R26, RZ, P2 ;  /* 0x000000ff1a187208 */ /* 0x002fc60001000000 */
[----:B------:R-:W0:Y:S02]  /*1230*/  FRND R18, R18 ;  /* 0x0000001200127307 */ /* 0x000e240000201000 */
[----:B------:R-:W-:-:S04]  /*1240*/  FFMA.FTZ R27, -R24, 0.693145751953125, R23 ;  /* 0x3f317200181b7823 */ /* 0x000fc80000010117 */
[----:B------:R-:W-:Y:S01]  /*1250*/  FFMA.FTZ R27, -R24, 1.428606765330187045e-06, R27 ;  /* 0x35bfbe8e181b7823 */ /* 0x000fe2000001011b */
[----:B------:R-:W-:-:S05]  /*1260*/  FADD.FTZ R24, |R23|, -RZ ;  /* 0x800000ff17187221 */ /* 0x000fca0000010200 */
[----:B------:R-:W-:Y:S01]  /*1270*/  FSETP.GEU.AND P2, PT, R24, 0.40999999642372131348, PT ;  /* 0x3ed1eb851800780b */ /* 0x000fe20003f4e000 */
[----:B------:R-:W-:-:S03]  /*1280*/  FFMA.FTZ R24, R27, R0, 0.0083824126049876213074 ;  /* 0x3c0956631b187423 */ /* 0x000fc60000010000 */
[----:B0-----:R-:W-:Y:S01]  /*1290*/  FSEL R0, R18, RZ, P2 ;  /* 0x000000ff12007208 */ /* 0x001fe20001000000 */
[----:B------:R-:W-:-:S03]  /*12a0*/  FFMA.FTZ R24, R27, R24, 0.041667830199003219604 ;  /* 0x3d2aabe31b187423 */ /* 0x000fc60000010018 */
[----:B------:R-:W-:Y:S01]  /*12b0*/  FSETP.NEU.AND P2, PT, R0, 128, PT ;  /* 0x430000000000780b */ /* 0x000fe20003f4d000 */
[----:B------:R-:W-:-:S03]  /*12c0*/  FFMA.FTZ R24, R27, R24, 0.16666397452354431152 ;  /* 0x3e2aa9f61b187423 */ /* 0x000fc60000010018 */
[----:B------:R-:W-:Y:S01]  /*12d0*/  FSEL R0, R0, 127, P2 ;  /* 0x42fe000000007808 */ /* 0x000fe20001000000 */
[----:B------:R-:W-:Y:S01]  /*12e0*/  FFMA.FTZ R18, R27, R24, 0.49999994039535522461 ;  /* 0x3efffffe1b127423 */ /* 0x000fe20000010018 */
[----:B------:R-:W-:Y:S02]  /*12f0*/  FSETP.NEU.AND P3, PT, R21, RZ, PT ;  /* 0x000000ff1500720b */ /* 0x000fe40003f6d000 */
[----:B------:R-:W0:Y:S01]  /*1300*/  MUFU.EX2 R24, R0 ;  /* 0x0000000000187308 */ /* 0x000e220000000800 */
[----:B------:R-:W-:Y:S01]  /*1310*/  @!P0 FADD R3, R3, R3 ;  /* 0x0000000303038221 */ /* 0x000fe20000000000 */
[----:B------:R-:W-:-:S04]  /*1320*/  FMUL R18, R27, R18 ;  /* 0x000000121b127220 */ /* 0x000fc80000400000 */
[----:B------:R-:W-:Y:S01]  /*1330*/  FSEL R3, R3, +INF , !P1 ;  /* 0x7f80000003037808 */ /* 0x000fe20004800000 */
[----:B------:R-:W-:Y:S01]  /*1340*/  FFMA.FTZ R27, R27, R18, R27 ;  /* 0x000000121b1b7223 */ /* 0x000fe2000001001b */
[----:B------:R-:W-:-:S03]  /*1350*/  FADD R18, R21, R21 ;  /* 0x0000001515127221 */ /* 0x000fc60000000000 */
[----:B------:R-:W-:Y:S01]  /*1360*/  @P3 FSEL R18, R3, -1, P4 ;  /* 0xbf80000003123808 */ /* 0x000fe20002000000 */
[----:B0-----:R-:W-:-:S04]  /*1370*/  FADD R3, R24, -1 ;  /* 0xbf80000018037421 */ /* 0x001fc80000000000 */
[----:B------:R-:W-:Y:S02]  /*1380*/  FFMA.FTZ R3, R24, R27, R3 ;  /* 0x0000001b18037223 */ /* 0x000fe40000010003 */
[----:B------:R-:W0:Y:S01]  /*1390*/  LDC.64 R26, c[0x0][0x218] ;  /* 0x00008600ff1a7b82 */ /* 0x000e220000000a00 */
[----:B------:R-:W-:Y:S01]  /*13a0*/  FSETP.NEU.AND P4, PT, R23, RZ, PT ;  /* 0x000000ff1700720b */ /* 0x000fe20003f8d000 */
[----:B------:R-:W-:Y:S01]  /*13b0*/  @!P2 FADD R3, R3, R3 ;  /* 0x000000030303a221 */ /* 0x000fe20000000000 */
[C---:B------:R-:W-:Y:S02]  /*13c0*/  FSETP.GT.AND P0, PT, R0.reuse, 128, PT ;  /* 0x430000000000780b */ /* 0x040fe40003f04000 */
[----:B------:R-:W-:Y:S02]  /*13d0*/  FSETP.GEU.AND P1, PT, R0, -25, PT ;  /* 0xc1c800000000780b */ /* 0x000fe40003f2e000 */
[----:B------:R-:W-:Y:S02]  /*13e0*/  FSEL R0, R3, +INF , !P0 ;  /* 0x7f80000003007808 */ /* 0x000fe40004000000 */
[----:B------:R-:W-:-:S02]  /*13f0*/  FSETP.GT.AND P2, PT, R21, RZ, PT ;  /* 0x000000ff1500720b */ /* 0x000fc40003f44000 */
[----:B------:R-:W-:Y:S02]  /*1400*/  FSEL R0, R0, -1, P1 ;  /* 0xbf80000000007808 */ /* 0x000fe40000800000 */
[----:B------:R-:W-:Y:S01]  /*1410*/  FSETP.GT.AND P1, PT, R19, RZ, PT ;  /* 0x000000ff1300720b */ /* 0x000fe20003f24000 */
[C---:B------:R-:W-:Y:S01]  /*1420*/  @!P4 FADD R0, R23.reuse, R23 ;  /* 0x000000171700c221 */ /* 0x040fe20000000000 */
[----:B------:R-:W-:Y:S02]  /*1430*/  FSETP.GT.AND P3, PT, R20, RZ, PT ;  /* 0x000000ff1400720b */ /* 0x000fe40003f64000 */
[----:B------:R-:W-:Y:S02]  /*1440*/  FSETP.GT.AND P0, PT, R23, RZ, PT ;  /* 0x000000ff1700720b */ /* 0x000fe40003f04000 */
[----:B------:R-:W-:Y:S02]  /*1450*/  FSEL R22, R19, R22, P1 ;  /* 0x0000001613167208 */ /* 0x000fe40000800000 */
[----:B------:R-:W-:-:S02]  /*1460*/  FSEL R21, R21, R18, P2 ;  /* 0x0000001215157208 */ /* 0x000fc40001000000 */
[----:B------:R-:W-:Y:S01]  /*1470*/  FSEL R20, R20, R25, P3 ;  /* 0x0000001914147208 */ /* 0x000fe20001800000 */
[----:B0-----:R-:W-:Y:S01]  /*1480*/  IMAD.WIDE R2, R2, 0x4, R26 ;  /* 0x0000000402027825 */ /* 0x001fe200078e021a */
[----:B------:R-:W-:Y:S01]  /*1490*/  FSEL R23, R23, R0, P0 ;  /* 0x0000000017177208 */ /* 0x000fe20000000000 */
[----:B------:R-:W-:Y:S04]  /*14a0*/  STG.E.128 desc[UR4][R16.64], R4 ;  /* 0x0000000410007986 */ /* 0x000fe8000c101d04 */
[----:B------:R-:W-:Y:S04]  /*14b0*/  STG.E.128 desc[UR4][R16.64+0x800], R12 ;  /* 0x0008000c10007986 */ /* 0x000fe8000c101d04 */
[----:B------:R-:W-:Y:S04]  /*14c0*/  STG.E.128 desc[UR4][R2.64], R8 ;  /* 0x0000000802007986 */ /* 0x000fe8000c101d04 */
[----:B------:R-:W-:Y:S01]  /*14d0*/  STG.E.128 desc[UR4][R2.64+0x800], R20 ;  /* 0x0008001402007986 */ /* 0x000fe2000c101d04 */
[----:B------:R-:W-:Y:S05]  /*14e0*/  EXIT ;  /* 0x000000000000794d */ /* 0x000fea0003800000 */
.L_x_0:
[----:B------:R-:W-:-:S00]  /*14f0*/  BRA `(.L_x_0) ;  /* 0xfffffffc00fc7947 */ /* 0x000fc0000383ffff */
[----:B------:R-:W-:-:S00]  /*1500*/  NOP ;  /* 0x0000000000007918 */ /* 0x000fc00000000000 */
[----:B------:R-:W-:-:S00]  /*1510*/  NOP ;  /* 0x0000000000007918 */ /* 0x000fc00000000000 */
[----:B------:R-:W-:-:S00]  /*1520*/  NOP ;  /* 0x0000000000007918 */ /* 0x000fc00000000000 */
[----:B------:R-:W-:-:S00]  /*1530*/  NOP ;  /* 0x0000000000007918 */ /* 0x000fc00000000000 */
[----:B------:R-:W-:-:S00]  /*1540*/  NOP ;  /* 0x0000000000007918 */ /* 0x000fc00000000000 */
[----:B------:R-:W-:-:S00]  /*1550*/  NOP ;  /* 0x0000000000007918 */ /* 0x000fc00000000000 */
[----:B------:R-:W-:-:S00]  /*1560*/  NOP ;  /* 0x0000000000007918 */ /* 0x000fc00000000000 */
[----:B------:R-:W-:-:S00]  /*1570*/  NOP ;  /* 0x0000000000007918 */ /* 0x000fc00000000000 */
.L_x_1:


//--------------------- .nv.global.init           --------------------------
	.section	.nv.global.init,"aw",@progbits
.nv.global.init:
	.type		_$_str,@object
	.size		_$_str,(_$_str_$_2 - _$_str)
_$_str:
        /*0000*/ 	.byte	0x5f, 0x5f, 0x43, 0x55, 0x44, 0x41, 0x5f, 0x46, 0x54, 0x5a, 0x00
	.type		_$_str_$_2,@object
	.size		_$_str_$_2,(.L_1 - _$_str_$_2)
_$_str_$_2:
        /*000b*/ 	.byte	0x5f, 0x5f, 0x43, 0x55, 0x44, 0x41, 0x5f, 0x50, 0x52, 0x45, 0x43, 0x5f, 0x53, 0x51, 0x52, 0x54
        /*001b*/ 	.byte	0x00
.L_1:


//--------------------- .nv.constant0.triton_poi_fused__native_batch_norm_legit_no_training_convolution_elu_11 --------------------------
	.section	.nv.constant0.triton_poi_fused__native_batch_norm_legit_no_training_convolution_elu_11,"a",@progbits
	.sectionflags	@""
	.align	4
.nv.constant0.triton_poi_fused__native_batch_norm_legit_no_training_convolution_elu_11:
	.zero		588
